//
// Generated by NVIDIA NVVM Compiler
//
// Compiler Build ID: CL-36424714
// Cuda compilation tools, release 13.0, V13.0.88
// Based on NVVM 20.0.0
//

.version 9.0
.target sm_100
.address_size 64

	// .globl	_Z3addiPfS_
.extern .func  (.param .b32 func_retval0) vprintf
(
	.param .b64 vprintf_param_0,
	.param .b64 vprintf_param_1
)
;
.global .align 1 .b8 $str[46] = {83, 116, 97, 114, 116, 101, 100, 32, 116, 104, 114, 101, 97, 100, 58, 32, 37, 100, 44, 32, 98, 108, 111, 99, 107, 105, 100, 58, 32, 37, 100, 44, 32, 97, 116, 32, 116, 105, 109, 101, 58, 32, 37, 117, 10};
.global .align 1 .b8 $str$1[29] = {86, 97, 108, 105, 100, 32, 105, 110, 100, 101, 120, 58, 32, 37, 100, 44, 32, 37, 100, 44, 32, 37, 100, 44, 32, 37, 100, 10};
.global .align 1 .b8 $str$2[27] = {73, 110, 118, 97, 108, 105, 100, 32, 105, 110, 100, 101, 120, 32, 105, 103, 110, 111, 114, 101, 100, 58, 32, 37, 100, 10};
.global .align 1 .b8 $str$3[58] = {69, 110, 100, 32, 116, 104, 114, 101, 97, 100, 58, 32, 37, 100, 44, 32, 98, 108, 111, 99, 107, 105, 100, 58, 32, 37, 100, 44, 32, 97, 116, 32, 116, 105, 109, 101, 58, 32, 37, 117, 44, 32, 116, 111, 116, 97, 108, 32, 116, 105, 109, 101, 58, 32, 37, 117, 10};

.visible .entry _Z3addiPfS_(
	.param .u32 _Z3addiPfS__param_0,
	.param .u64 .ptr .align 1 _Z3addiPfS__param_1,
	.param .u64 .ptr .align 1 _Z3addiPfS__param_2
)
{
	.local .align 16 .b8 	__local_depot0[16];
	.reg .b64 	%SP;
	.reg .b64 	%SPL;
	.reg .pred 	%p<2>;
	.reg .b32 	%r<17>;
	.reg .b32 	%f<4>;
	.reg .b64 	%rd<23>;

	mov.u64 	%SPL, __local_depot0;
	cvta.local.u64 	%SP, %SPL;
	ld.param.u32 	%r6, [_Z3addiPfS__param_0];
	ld.param.u64 	%rd2, [_Z3addiPfS__param_1];
	ld.param.u64 	%rd3, [_Z3addiPfS__param_2];
	add.u64 	%rd5, %SP, 0;
	add.u64 	%rd1, %SPL, 0;
	// begin inline asm
	mov.u64 	%rd4, %clock64;
	// end inline asm
	cvt.u32.u64 	%r1, %rd4;
	mov.u32 	%r2, %tid.x;
	mov.u32 	%r3, %ctaid.x;
	st.local.v2.u32 	[%rd1], {%r2, %r3};
	st.local.u32 	[%rd1+8], %r1;
	mov.u64 	%rd6, $str;
	cvta.global.u64 	%rd7, %rd6;
	{ // callseq 0, 0
	.param .b64 param0;
	st.param.b64 	[param0], %rd7;
	.param .b64 param1;
	st.param.b64 	[param1], %rd5;
	.param .b32 retval0;
	call.uni (retval0), 
	vprintf, 
	(
	param0, 
	param1
	);
	ld.param.b32 	%r7, [retval0];
	} // callseq 0
	mov.u32 	%r4, %ntid.x;
	mad.lo.s32 	%r5, %r4, %r3, %r2;
	setp.ge.s32 	%p1, %r5, %r6;
	@%p1 bra 	$L__BB0_2;
	cvta.to.global.u64 	%rd11, %rd2;
	cvta.to.global.u64 	%rd12, %rd3;
	mul.wide.s32 	%rd13, %r5, 4;
	add.s64 	%rd14, %rd11, %rd13;
	ld.global.f32 	%f1, [%rd14];
	add.s64 	%rd15, %rd12, %rd13;
	ld.global.f32 	%f2, [%rd15];
	add.f32 	%f3, %f1, %f2;
	st.global.f32 	[%rd15], %f3;
	st.local.v4.u32 	[%rd1], {%r2, %r3, %r4, %r5};
	mov.u64 	%rd16, $str$1;
	cvta.global.u64 	%rd17, %rd16;
	{ // callseq 2, 0
	.param .b64 param0;
	st.param.b64 	[param0], %rd17;
	.param .b64 param1;
	st.param.b64 	[param1], %rd5;
	.param .b32 retval0;
	call.uni (retval0), 
	vprintf, 
	(
	param0, 
	param1
	);
	ld.param.b32 	%r11, [retval0];
	} // callseq 2
	bra.uni 	$L__BB0_3;
$L__BB0_2:
	st.local.u32 	[%rd1], %r5;
	mov.u64 	%rd8, $str$2;
	cvta.global.u64 	%rd9, %rd8;
	{ // callseq 1, 0
	.param .b64 param0;
	st.param.b64 	[param0], %rd9;
	.param .b64 param1;
	st.param.b64 	[param1], %rd5;
	.param .b32 retval0;
	call.uni (retval0), 
	vprintf, 
	(
	param0, 
	param1
	);
	ld.param.b32 	%r9, [retval0];
	} // callseq 1
$L__BB0_3:
	// begin inline asm
	mov.u64 	%rd19, %clock64;
	// end inline asm
	cvt.u32.u64 	%r13, %rd19;
	sub.s32 	%r14, %r13, %r1;
	st.local.v4.u32 	[%rd1], {%r2, %r3, %r13, %r14};
	mov.u64 	%rd20, $str$3;
	cvta.global.u64 	%rd21, %rd20;
	{ // callseq 3, 0
	.param .b64 param0;
	st.param.b64 	[param0], %rd21;
	.param .b64 param1;
	st.param.b64 	[param1], %rd5;
	.param .b32 retval0;
	call.uni (retval0), 
	vprintf, 
	(
	param0, 
	param1
	);
	ld.param.b32 	%r15, [retval0];
	} // callseq 3
	ret;

}


// ===== COMPILED SASS (sm_100) =====

	.target	sm_100

	.elftype	@"ET_EXEC"


//--------------------- .note.nv.tkinfo           --------------------------
	.section	.note.nv.tkinfo,"",@"SHT_NOTE"
	.sectionflags	@"SHF_NOTE_NV_TKINFO"
	.tkinfo
        /*0018*/ 	.word	0x00000002
        /*0030*/ 	.string	""
        /*0030*/ 	.string	"ptxas"
        /*0030*/ 	.string	"Cuda compilation tools, release 13.0, V13.0.88"
        /*0030*/ 	.string	"Build cuda_13.0.r13.0/compiler.36424714_0"
        /*0030*/ 	.string	"-arch sm_100 -m 64 "



//--------------------- .note.nv.cuinfo           --------------------------
	.section	.note.nv.cuinfo,"",@"SHT_NOTE"
	.sectionflags	@"SHF_NOTE_NV_CUINFO"
        /*0018*/ 	.short	0x0002
        /*001a*/ 	.short	0x0064
        /*001c*/ 	.short	0x0082
	.zero		2


//--------------------- .nv.info                  --------------------------
	.section	.nv.info,"",@"SHT_CUDA_INFO"
	.align	4


	//----- nvinfo : EIATTR_REGCOUNT
	.align		4
        /*0000*/ 	.byte	0x04, 0x2f
        /*0002*/ 	.short	(.L_5 - .L_4)
	.align		4
.L_4:
        /*0004*/ 	.word	index@(_Z3addiPfS_)
        /*0008*/ 	.word	0x0000001c


	//----- nvinfo : EIATTR_FRAME_SIZE
	.align		4
.L_5:
        /*000c*/ 	.byte	0x04, 0x11
        /*000e*/ 	.short	(.L_7 - .L_6)
	.align		4
.L_6:
        /*0010*/ 	.word	index@(_Z3addiPfS_)
        /*0014*/ 	.word	0x00000010


	//----- nvinfo : EIATTR_MIN_STACK_SIZE
	.align		4
.L_7:
        /*0018*/ 	.byte	0x04, 0x12
        /*001a*/ 	.short	(.L_9 - .L_8)
	.align		4
.L_8:
        /*001c*/ 	.word	index@(_Z3addiPfS_)
        /*0020*/ 	.word	0x00000010
.L_9:


//--------------------- .nv.compat                --------------------------
	.section	.nv.compat,"",@"SHT_CUDA_COMPAT_INFO"
	.align	4
        /*0000*/ 	.byte	0x02, 0x09, 0x00, 0x00, 0x02, 0x02, 0x01, 0x00, 0x02, 0x05, 0x05, 0x00, 0x03, 0x07, 0x01, 0x01
        /*0010*/ 	.byte	0x02, 0x03, 0x00, 0x00, 0x02, 0x06, 0x01, 0x00, 0x04, 0x0b, 0x08, 0x00, 0x09, 0x00, 0x00, 0x00
        /*0020*/ 	.byte	0x00, 0x00, 0x00, 0x00


//--------------------- .nv.info._Z3addiPfS_      --------------------------
	.section	.nv.info._Z3addiPfS_,"",@"SHT_CUDA_INFO"
	.sectionflags	@""
	.align	4


	//----- nvinfo : EIATTR_CUDA_API_VERSION
	.align		4
        /*0000*/ 	.byte	0x04, 0x37
        /*0002*/ 	.short	(.L_11 - .L_10)
.L_10:
        /*0004*/ 	.word	0x00000082


	//----- nvinfo : EIATTR_KPARAM_INFO
	.align		4
.L_11:
        /*0008*/ 	.byte	0x04, 0x17
        /*000a*/ 	.short	(.L_13 - .L_12)
.L_12:
        /*000c*/ 	.word	0x00000000
        /*0010*/ 	.short	0x0002
        /*0012*/ 	.short	0x0010
        /*0014*/ 	.byte	0x00, 0xf5, 0x21, 0x00


	//----- nvinfo : EIATTR_KPARAM_INFO
	.align		4
.L_13:
        /*0018*/ 	.byte	0x04, 0x17
        /*001a*/ 	.short	(.L_15 - .L_14)
.L_14:
        /*001c*/ 	.word	0x00000000
        /*0020*/ 	.short	0x0001
        /*0022*/ 	.short	0x0008
        /*0024*/ 	.byte	0x00, 0xf5, 0x21, 0x00


	//----- nvinfo : EIATTR_KPARAM_INFO
	.align		4
.L_15:
        /*0028*/ 	.byte	0x04, 0x17
        /*002a*/ 	.short	(.L_17 - .L_16)
.L_16:
        /*002c*/ 	.word	0x00000000
        /*0030*/ 	.short	0x0000
        /*0032*/ 	.short	0x0000
        /*0034*/ 	.byte	0x00, 0xf0, 0x11, 0x00


	//----- nvinfo : EIATTR_SPARSE_MMA_MASK
	.align		4
.L_17:
        /*0038*/ 	.byte	0x03, 0x50
        /*003a*/ 	.short	0x0000


	//----- nvinfo : EIATTR_MAXREG_COUNT
	.align		4
        /*003c*/ 	.byte	0x03, 0x1b
        /*003e*/ 	.short	0x00ff


	//----- nvinfo : EIATTR_EXTERNS
	.align		4
        /*0040*/ 	.byte	0x04, 0x0f
        /*0042*/ 	.short	(.L_19 - .L_18)


	//   ....[0]....
	.align		4
.L_18:
        /*0044*/ 	.word	index@(vprintf)


	//----- nvinfo : EIATTR_MERCURY_ISA_VERSION
	.align		4
.L_19:
        /*0048*/ 	.byte	0x03, 0x5f
        /*004a*/ 	.short	0x0101


	//----- nvinfo : EIATTR_VRC_CTA_INIT_COUNT
	.align		4
        /*004c*/ 	.byte	0x02, 0x4a
	.zero		1
	.zero		1


	//----- nvinfo : EIATTR_SYSCALL_OFFSETS
	.align		4
        /*0050*/ 	.byte	0x04, 0x46
        /*0052*/ 	.short	(.L_21 - .L_20)


	//   ....[0]....
.L_20:
        /*0054*/ 	.word	0x00000130


	//   ....[1]....
        /*0058*/ 	.word	0x000002b0


	//   ....[2]....
        /*005c*/ 	.word	0x00000360


	//   ....[3]....
        /*0060*/ 	.word	0x00000430


	//----- nvinfo : EIATTR_EXIT_INSTR_OFFSETS
	.align		4
.L_21:
        /*0064*/ 	.byte	0x04, 0x1c
        /*0066*/ 	.short	(.L_23 - .L_22)


	//   ....[0]....
.L_22:
        /*0068*/ 	.word	0x00000440


	//----- nvinfo : EIATTR_CRS_STACK_SIZE
	.align		4
.L_23:
        /*006c*/ 	.byte	0x04, 0x1e
        /*006e*/ 	.short	(.L_25 - .L_24)
.L_24:
        /*0070*/ 	.word	0x00000000


	//----- nvinfo : EIATTR_CBANK_PARAM_SIZE
	.align		4
.L_25:
        /*0074*/ 	.byte	0x03, 0x19
        /*0076*/ 	.short	0x0018


	//----- nvinfo : EIATTR_PARAM_CBANK
	.align		4
        /*0078*/ 	.byte	0x04, 0x0a
        /*007a*/ 	.short	(.L_27 - .L_26)
	.align		4
.L_26:
        /*007c*/ 	.word	index@(.nv.constant0._Z3addiPfS_)
        /*0080*/ 	.short	0x0380
        /*0082*/ 	.short	0x0018


	//----- nvinfo : EIATTR_SW_WAR
	.align		4
.L_27:
        /*0084*/ 	.byte	0x04, 0x36
        /*0086*/ 	.short	(.L_29 - .L_28)
.L_28:
        /*0088*/ 	.word	0x00000008
.L_29:


//--------------------- .nv.callgraph             --------------------------
	.section	.nv.callgraph,"",@"SHT_CUDA_CALLGRAPH"
	.align	4
	.sectionentsize	8
	.align		4
        /*0000*/ 	.word	0x00000000
	.align		4
        /*0004*/ 	.word	0xffffffff
	.align		4
        /*0008*/ 	.word	index@(_Z3addiPfS_)
	.align		4
        /*000c*/ 	.word	index@(vprintf)
	.align		4
        /*0010*/ 	.word	0x00000000
	.align		4
        /*0014*/ 	.word	0xfffffffe
	.align		4
        /*0018*/ 	.word	0x00000000
	.align		4
        /*001c*/ 	.word	0xfffffffd
	.align		4
        /*0020*/ 	.word	0x00000000
	.align		4
        /*0024*/ 	.word	0xfffffffc


//--------------------- .nv.constant4             --------------------------
	.section	.nv.constant4,"a",@progbits
	.align	8
	.align		8
.nv.constant4:
        /*0000*/ 	.dword	vprintf
	.align		8
        /*0008*/ 	.dword	$str
	.align		8
        /*0010*/ 	.dword	$str$1
	.align		8
        /*0018*/ 	.dword	$str$2
	.align		8
        /*0020*/ 	.dword	$str$3


//--------------------- .text._Z3addiPfS_         --------------------------
	.section	.text._Z3addiPfS_,"ax",@progbits
	.align	128
        .global         _Z3addiPfS_
        .type           _Z3addiPfS_,@function
        .size           _Z3addiPfS_,(.L_x_7 - _Z3addiPfS_)
        .other          _Z3addiPfS_,@"STO_CUDA_ENTRY STV_DEFAULT"
_Z3addiPfS_:
.text._Z3addiPfS_:
[----:B------:R-:W0:Y:S01]  /*0000*/  LDC R1, c[0x0][0x37c] ;  /* 0x0000df00ff017b82 */ /* 0x000e220000000800 */
[----:B------:R-:W1:Y:S01]  /*0010*/  LDCU UR4, c[0x0][0x2f8] ;  /* 0x00005f00ff0477ac */ /* 0x000e620008000800 */
[----:B0-----:R-:W-:Y:S01]  /*0020*/  VIADD R1, R1, 0xfffffff0 ;  /* 0xfffffff001017836 */ /* 0x001fe20000000000 */
[----:B------:R-:W0:Y:S04]  /*0030*/  LDCU UR5, c[0x0][0x2fc] ;  /* 0x00005f80ff0577ac */ /* 0x000e280008000800 */
[----:B-1----:R-:W-:-:S05]  /*0040*/  IADD3 R2, P0, PT, R1, UR4, RZ ;  /* 0x0000000401027c10 */ /* 0x002fca000ff1e0ff */
[----:B0-----:R-:W-:Y:S01]  /*0050*/  IMAD.X R22, RZ, RZ, UR5, P0 ;  /* 0x00000005ff167e24 */ /* 0x001fe200080e06ff */
[----:B------:R-:W-:Y:S01]  /*0060*/  CS2R.32 R23, SR_CLOCKLO ;  /* 0x0000000000177805 */ /* 0x000fe20000005000 */
[----:B------:R-:W0:Y:S01]  /*0070*/  S2R R16, SR_TID.X ;  /* 0x0000000000107919 */ /* 0x000e220000002100 */
[----:B------:R-:W-:Y:S01]  /*0080*/  MOV R24, 0x0 ;  /* 0x0000000000187802 */ /* 0x000fe20000000f00 */
[----:B------:R-:W1:Y:S01]  /*0090*/  LDCU.64 UR4, c[0x4][0x8] ;  /* 0x01000100ff0477ac */ /* 0x000e620008000a00 */
[----:B------:R-:W-:Y:S01]  /*00a0*/  IMAD.MOV.U32 R6, RZ, RZ, R2 ;  /* 0x000000ffff067224 */ /* 0x000fe200078e0002 */
[----:B------:R-:W0:Y:S01]  /*00b0*/  S2R R17, SR_CTAID.X ;  /* 0x0000000000117919 */ /* 0x000e220000002500 */
[----:B------:R2:W3:Y:S01]  /*00c0*/  LDC.64 R8, c[0x4][R24] ;  /* 0x0100000018087b82 */ /* 0x0004e20000000a00 */
[----:B------:R-:W-:Y:S01]  /*00d0*/  MOV R7, R22 ;  /* 0x0000001600077202 */ /* 0x000fe20000000f00 */
[----:B------:R2:W-:Y:S01]  /*00e0*/  STL [R1+0x8], R23 ;  /* 0x0000081701007387 */ /* 0x0005e20000100800 */
[----:B-1----:R-:W-:Y:S01]  /*00f0*/  MOV R4, UR4 ;  /* 0x0000000400047c02 */ /* 0x002fe20008000f00 */
[----:B------:R-:W-:-:S02]  /*0100*/  IMAD.U32 R5, RZ, RZ, UR5 ;  /* 0x00000005ff057e24 */ /* 0x000fc4000f8e00ff */
[----:B0-----:R2:W-:Y:S05]  /*0110*/  STL.64 [R1], R16 ;  /* 0x0000001001007387 */ /* 0x0015ea0000100a00 */
[----:B------:R-:W-:-:S07]  /*0120*/  LEPC R20, `(.L_x_0) ;  /* 0x000000001014794e */ /* 0x000fce0000000000 */
[----:B--23--:R-:W-:Y:S05]  /*0130*/  CALL.ABS.NOINC R8 ;  /* 0x0000000008007343 */ /* 0x00cfea0003c00000 */
.L_x_0:
[----:B------:R-:W0:Y:S01]  /*0140*/  LDC R18, c[0x0][0x360] ;  /* 0x0000d800ff127b82 */ /* 0x000e220000000800 */
[----:B------:R-:W1:Y:S01]  /*0150*/  LDCU UR4, c[0x0][0x380] ;  /* 0x00007000ff0477ac */ /* 0x000e620008000800 */
[----:B------:R-:W-:Y:S01]  /*0160*/  BSSY.RECONVERGENT B6, `(.L_x_1) ;  /* 0x0000021000067945 */ /* 0x000fe20003800200 */
[----:B0-----:R-:W-:-:S05]  /*0170*/  IMAD R19, R17, R18, R16 ;  /* 0x0000001211137224 */ /* 0x001fca00078e0210 */
[----:B-1----:R-:W-:-:S13]  /*0180*/  ISETP.GE.AND P0, PT, R19, UR4, PT ;  /* 0x0000000413007c0c */ /* 0x002fda000bf06270 */
[----:B------:R-:W-:Y:S05]  /*0190*/  @P0 BRA `(.L_x_2) ;  /* 0x00000000004c0947 */ /* 0x000fea0003800000 */
[----:B------:R-:W0:Y:S01]  /*01a0*/  LDC.64 R8, c[0x0][0x388] ;  /* 0x0000e200ff087b82 */ /* 0x000e220000000a00 */
[----:B------:R-:W1:Y:S01]  /*01b0*/  LDCU.64 UR4, c[0x0][0x358] ;  /* 0x00006b00ff0477ac */ /* 0x000e620008000a00 */
[----:B------:R-:W2:Y:S06]  /*01c0*/  LDCU.64 UR6, c[0x4][0x10] ;  /* 0x01000200ff0677ac */ /* 0x000eac0008000a00 */
[----:B------:R-:W3:Y:S01]  /*01d0*/  LDC.64 R10, c[0x0][0x390] ;  /* 0x0000e400ff0a7b82 */ /* 0x000ee20000000a00 */
[----:B0-----:R-:W-:-:S05]  /*01e0*/  IMAD.WIDE R8, R19, 0x4, R8 ;  /* 0x0000000413087825 */ /* 0x001fca00078e0208 */
[----:B-1----:R-:W4:Y:S01]  /*01f0*/  LDG.E R3, desc[UR4][R8.64] ;  /* 0x0000000408037981 */ /* 0x002f22000c1e1900 */
[----:B---3--:R-:W-:-:S05]  /*0200*/  IMAD.WIDE R10, R19, 0x4, R10 ;  /* 0x00000004130a7825 */ /* 0x008fca00078e020a */
[----:B------:R-:W4:Y:S01]  /*0210*/  LDG.E R0, desc[UR4][R10.64] ;  /* 0x000000040a007981 */ /* 0x000f22000c1e1900 */
[----:B------:R-:W0:Y:S03]  /*0220*/  LDC.64 R24, c[0x4][R24] ;  /* 0x0100000018187b82 */ /* 0x000e260000000a00 */
[----:B------:R1:W-:Y:S01]  /*0230*/  STL.128 [R1], R16 ;  /* 0x0000001001007387 */ /* 0x0003e20000100c00 */
[----:B--2---:R-:W-:Y:S01]  /*0240*/  IMAD.U32 R4, RZ, RZ, UR6 ;  /* 0x00000006ff047e24 */ /* 0x004fe2000f8e00ff */
[----:B------:R-:W-:Y:S01]  /*0250*/  MOV R6, R2 ;  /* 0x0000000200067202 */ /* 0x000fe20000000f00 */
[----:B------:R-:W-:Y:S02]  /*0260*/  IMAD.U32 R5, RZ, RZ, UR7 ;  /* 0x00000007ff057e24 */ /* 0x000fe4000f8e00ff */
[----:B------:R-:W-:Y:S02]  /*0270*/  IMAD.MOV.U32 R7, RZ, RZ, R22 ;  /* 0x000000ffff077224 */ /* 0x000fe400078e0016 */
[----:B----4-:R-:W-:-:S05]  /*0280*/  FADD R3, R3, R0 ;  /* 0x0000000003037221 */ /* 0x010fca0000000000 */
[----:B0-----:R1:W-:Y:S02]  /*0290*/  STG.E desc[UR4][R10.64], R3 ;  /* 0x000000030a007986 */ /* 0x0013e4000c101904 */
[----:B------:R-:W-:-:S07]  /*02a0*/  LEPC R20, `(.L_x_3) ;  /* 0x000000001014794e */ /* 0x000fce0000000000 */
[----:B-1----:R-:W-:Y:S05]  /*02b0*/  CALL.ABS.NOINC R24 ;  /* 0x0000000018007343 */ /* 0x002fea0003c00000 */
.L_x_3:
[----:B------:R-:W-:Y:S05]  /*02c0*/  BRA `(.L_x_4) ;  /* 0x0000000000287947 */ /* 0x000fea0003800000 */
.L_x_2:
[----:B------:R-:W-:Y:S01]  /*02d0*/  MOV R0, 0x0 ;  /* 0x0000000000007802 */ /* 0x000fe20000000f00 */
[----:B------:R0:W-:Y:S01]  /*02e0*/  STL [R1], R19 ;  /* 0x0000001301007387 */ /* 0x0001e20000100800 */
[----:B------:R-:W1:Y:S01]  /*02f0*/  LDCU.64 UR4, c[0x4][0x18] ;  /* 0x01000300ff0477ac */ /* 0x000e620008000a00 */
[----:B------:R-:W-:Y:S01]  /*0300*/  IMAD.MOV.U32 R6, RZ, RZ, R2 ;  /* 0x000000ffff067224 */ /* 0x000fe200078e0002 */
[----:B------:R0:W2:Y:S01]  /*0310*/  LDC.64 R8, c[0x4][R0] ;  /* 0x0100000000087b82 */ /* 0x0000a20000000a00 */
[----:B------:R-:W-:Y:S02]  /*0320*/  IMAD.MOV.U32 R7, RZ, RZ, R22 ;  /* 0x000000ffff077224 */ /* 0x000fe400078e0016 */
[----:B-1----:R-:W-:Y:S01]  /*0330*/  IMAD.U32 R4, RZ, RZ, UR4 ;  /* 0x00000004ff047e24 */ /* 0x002fe2000f8e00ff */
[----:B0-----:R-:W-:-:S07]  /*0340*/  MOV R5, UR5 ;  /* 0x0000000500057c02 */ /* 0x001fce0008000f00 */
[----:B------:R-:W-:-:S07]  /*0350*/  LEPC R20, `(.L_x_4) ;  /* 0x000000001014794e */ /* 0x000fce0000000000 */
[----:B--2---:R-:W-:Y:S05]  /*0360*/  CALL.ABS.NOINC R8 ;  /* 0x0000000008007343 */ /* 0x004fea0003c00000 */
.L_x_4:
[----:B------:R-:W-:Y:S05]  /*0370*/  BSYNC.RECONVERGENT B6 ;  /* 0x0000000000067941 */ /* 0x000fea0003800200 */
.L_x_1:
[----:B------:R-:W-:-:S04]  /*0380*/  CS2R.32 R18, SR_CLOCKLO ;  /* 0x0000000000127805 */ /* 0x000fc80000005000 */
[----:B------:R-:W-:Y:S01]  /*0390*/  IADD3 R19, PT, PT, -R23, R18, RZ ;  /* 0x0000001217137210 */ /* 0x000fe20007ffe1ff */
[----:B------:R-:W0:Y:S01]  /*03a0*/  LDCU.64 UR4, c[0x4][0x20] ;  /* 0x01000400ff0477ac */ /* 0x000e220008000a00 */
[----:B------:R-:W-:Y:S01]  /*03b0*/  MOV R0, 0x0 ;  /* 0x0000000000007802 */ /* 0x000fe20000000f00 */
[----:B------:R-:W-:Y:S01]  /*03c0*/  IMAD.MOV.U32 R6, RZ, RZ, R2 ;  /* 0x000000ffff067224 */ /* 0x000fe200078e0002 */
[----:B------:R-:W-:Y:S01]  /*03d0*/  MOV R7, R22 ;  /* 0x0000001600077202 */ /* 0x000fe20000000f00 */
[----:B------:R1:W-:Y:S01]  /*03e0*/  STL.128 [R1], R16 ;  /* 0x0000001001007387 */ /* 0x0003e20000100c00 */
[----:B------:R1:W2:Y:S01]  /*03f0*/  LDC.64 R8, c[0x4][R0] ;  /* 0x0100000000087b82 */ /* 0x0002a20000000a00 */
[----:B0-----:R-:W-:Y:S01]  /*0400*/  IMAD.U32 R4, RZ, RZ, UR4 ;  /* 0x00000004ff047e24 */ /* 0x001fe2000f8e00ff */
[----:B------:R-:W-:-:S07]  /*0410*/  MOV R5, UR5 ;  /* 0x0000000500057c02 */ /* 0x000fce0008000f00 */
[----:B------:R-:W-:-:S07]  /*0420*/  LEPC R20, `(.L_x_5) ;  /* 0x000000001014794e */ /* 0x000fce0000000000 */
[----:B-12---:R-:W-:Y:S05]  /*0430*/  CALL.ABS.NOINC R8 ;  /* 0x0000000008007343 */ /* 0x006fea0003c00000 */
.L_x_5:
[----:B------:R-:W-:Y:S05]  /*0440*/  EXIT ;  /* 0x000000000000794d */ /* 0x000fea0003800000 */
.L_x_6:
[----:B------:R-:W-:-:S00]  /*0450*/  BRA `(.L_x_6) ;  /* 0xfffffffc00fc7947 */ /* 0x000fc0000383ffff */
[----:B------:R-:W-:-:S00]  /*0460*/  NOP ;  /* 0x0000000000007918 */ /* 0x000fc00000000000 */
        /* <DEDUP_REMOVED lines=9> */
.L_x_7:


//--------------------- .nv.global.init           --------------------------
	.section	.nv.global.init,"aw",@progbits
.nv.global.init:
	.type		$str$2,@object
	.size		$str$2,($str$1 - $str$2)
$str$2:
        /*0000*/ 	.byte	0x49, 0x6e, 0x76, 0x61, 0x6c, 0x69, 0x64, 0x20, 0x69, 0x6e, 0x64, 0x65, 0x78, 0x20, 0x69, 0x67
        /*0010*/ 	.byte	0x6e, 0x6f, 0x72, 0x65, 0x64, 0x3a, 0x20, 0x25, 0x64, 0x0a, 0x00
	.type		$str$1,@object
	.size		$str$1,($str - $str$1)
$str$1:
        /*001b*/ 	.byte	0x56, 0x61, 0x6c, 0x69, 0x64, 0x20, 0x69, 0x6e, 0x64, 0x65, 0x78, 0x3a, 0x20, 0x25, 0x64, 0x2c
        /*002b*/ 	.byte	0x20, 0x25, 0x64, 0x2c, 0x20, 0x25, 0x64, 0x2c, 0x20, 0x25, 0x64, 0x0a, 0x00
	.type		$str,@object
	.size		$str,($str$3 - $str)
$str:
        /*0038*/ 	.byte	0x53, 0x74, 0x61, 0x72, 0x74, 0x65, 0x64, 0x20, 0x74, 0x68, 0x72, 0x65, 0x61, 0x64, 0x3a, 0x20
        /*0048*/ 	.byte	0x25, 0x64, 0x2c, 0x20, 0x62, 0x6c, 0x6f, 0x63, 0x6b, 0x69, 0x64, 0x3a, 0x20, 0x25, 0x64, 0x2c
        /*0058*/ 	.byte	0x20, 0x61, 0x74, 0x20, 0x74, 0x69, 0x6d, 0x65, 0x3a, 0x20, 0x25, 0x75, 0x0a, 0x00
	.type		$str$3,@object
	.size		$str$3,(.L_3 - $str$3)
$str$3:
        /*0066*/ 	.byte	0x45, 0x6e, 0x64, 0x20, 0x74, 0x68, 0x72, 0x65, 0x61, 0x64, 0x3a, 0x20, 0x25, 0x64, 0x2c, 0x20
        /*0076*/ 	.byte	0x62, 0x6c, 0x6f, 0x63, 0x6b, 0x69, 0x64, 0x3a, 0x20, 0x25, 0x64, 0x2c, 0x20, 0x61, 0x74, 0x20
        /*0086*/ 	.byte	0x74, 0x69, 0x6d, 0x65, 0x3a, 0x20, 0x25, 0x75, 0x2c, 0x20, 0x74, 0x6f, 0x74, 0x61, 0x6c, 0x20
        /*0096*/ 	.byte	0x74, 0x69, 0x6d, 0x65, 0x3a, 0x20, 0x25, 0x75, 0x0a, 0x00
.L_3:


//--------------------- .nv.shared.reserved.0     --------------------------
	.section	.nv.shared.reserved.0,"aw",@nobits
	.weak		__nv_reservedSMEM_offset_0_alias
	.size		__nv_reservedSMEM_offset_0_alias, 0, 64
	.other		__nv_reservedSMEM_offset_0_alias,@"STO_CUDA_RESERVED_SHARED STV_DEFAULT"
__nv_reservedSMEM_offset_0_alias:
	.zero		0
	.zero		64


//--------------------- .nv.constant0._Z3addiPfS_ --------------------------
	.section	.nv.constant0._Z3addiPfS_,"a",@progbits
	.sectionflags	@""
	.align	4
.nv.constant0._Z3addiPfS_:
	.zero		920


//--------------------- SYMBOLS --------------------------

	.type		.nv.reservedSmem.offset0,@object
	.size		.nv.reservedSmem.offset0,0x4
	.type		vprintf,@function
